//
// Generated by NVIDIA NVVM Compiler
//
// Compiler Build ID: CL-36424714
// Cuda compilation tools, release 13.0, V13.0.88
// Based on NVVM 20.0.0
//

.version 9.0
.target sm_100
.address_size 64

	// .globl	_Z6kernelPfS_
.extern .func  (.param .b32 func_retval0) vprintf
(
	.param .b64 vprintf_param_0,
	.param .b64 vprintf_param_1
)
;
.global .align 1 .b8 $str[5] = {37, 102, 32, 10};

.visible .entry _Z6kernelPfS_(
	.param .u64 .ptr .align 1 _Z6kernelPfS__param_0,
	.param .u64 .ptr .align 1 _Z6kernelPfS__param_1
)
{
	.local .align 8 .b8 	__local_depot0[8];
	.reg .b64 	%SP;
	.reg .b64 	%SPL;
	.reg .pred 	%p<2>;
	.reg .b32 	%r<6>;
	.reg .b32 	%f<3>;
	.reg .b64 	%rd<12>;

	mov.u64 	%SPL, __local_depot0;
	cvta.local.u64 	%SP, %SPL;
	ld.param.u64 	%rd1, [_Z6kernelPfS__param_0];
	ld.param.u64 	%rd2, [_Z6kernelPfS__param_1];
	cvta.to.global.u64 	%rd3, %rd2;
	mov.u32 	%r1, %tid.x;
	mul.wide.u32 	%rd4, %r1, 4;
	add.s64 	%rd5, %rd3, %rd4;
	ld.global.f32 	%f1, [%rd5];
	setp.geu.f32 	%p1, %f1, 0f41700000;
	@%p1 bra 	$L__BB0_2;
	add.u64 	%rd6, %SP, 0;
	add.u64 	%rd7, %SPL, 0;
	cvta.to.global.u64 	%rd8, %rd1;
	mov.b64 	%rd9, 4612586738567610368;
	st.local.u64 	[%rd7], %rd9;
	mov.u64 	%rd10, $str;
	cvta.global.u64 	%rd11, %rd10;
	{ // callseq 0, 0
	.param .b64 param0;
	st.param.b64 	[param0], %rd11;
	.param .b64 param1;
	st.param.b64 	[param1], %rd6;
	.param .b32 retval0;
	call.uni (retval0), 
	vprintf, 
	(
	param0, 
	param1
	);
	ld.param.b32 	%r2, [retval0];
	} // callseq 0
	atom.global.add.f32 	%f2, [%rd8], 0f4019999A;
	st.local.u64 	[%rd7], %rd1;
	{ // callseq 1, 0
	.param .b64 param0;
	st.param.b64 	[param0], %rd11;
	.param .b64 param1;
	st.param.b64 	[param1], %rd6;
	.param .b32 retval0;
	call.uni (retval0), 
	vprintf, 
	(
	param0, 
	param1
	);
	ld.param.b32 	%r4, [retval0];
	} // callseq 1
$L__BB0_2:
	ret;

}


// ===== COMPILED SASS (sm_100) =====

	.target	sm_100

	.elftype	@"ET_EXEC"


//--------------------- .note.nv.tkinfo           --------------------------
	.section	.note.nv.tkinfo,"",@"SHT_NOTE"
	.sectionflags	@"SHF_NOTE_NV_TKINFO"
	.tkinfo
        /*0018*/ 	.word	0x00000002
        /*0030*/ 	.string	""
        /*0030*/ 	.string	"ptxas"
        /*0030*/ 	.string	"Cuda compilation tools, release 13.0, V13.0.88"
        /*0030*/ 	.string	"Build cuda_13.0.r13.0/compiler.36424714_0"
        /*0030*/ 	.string	"-arch sm_100 -m 64 "



//--------------------- .note.nv.cuinfo           --------------------------
	.section	.note.nv.cuinfo,"",@"SHT_NOTE"
	.sectionflags	@"SHF_NOTE_NV_CUINFO"
        /*0018*/ 	.short	0x0002
        /*001a*/ 	.short	0x0064
        /*001c*/ 	.short	0x0082
	.zero		2


//--------------------- .nv.info                  --------------------------
	.section	.nv.info,"",@"SHT_CUDA_INFO"
	.align	4


	//----- nvinfo : EIATTR_REGCOUNT
	.align		4
        /*0000*/ 	.byte	0x04, 0x2f
        /*0002*/ 	.short	(.L_2 - .L_1)
	.align		4
.L_1:
        /*0004*/ 	.word	index@(_Z6kernelPfS_)
        /*0008*/ 	.word	0x00000018


	//----- nvinfo : EIATTR_FRAME_SIZE
	.align		4
.L_2:
        /*000c*/ 	.byte	0x04, 0x11
        /*000e*/ 	.short	(.L_4 - .L_3)
	.align		4
.L_3:
        /*0010*/ 	.word	index@(_Z6kernelPfS_)
        /*0014*/ 	.word	0x00000008


	//----- nvinfo : EIATTR_MIN_STACK_SIZE
	.align		4
.L_4:
        /*0018*/ 	.byte	0x04, 0x12
        /*001a*/ 	.short	(.L_6 - .L_5)
	.align		4
.L_5:
        /*001c*/ 	.word	index@(_Z6kernelPfS_)
        /*0020*/ 	.word	0x00000008
.L_6:


//--------------------- .nv.compat                --------------------------
	.section	.nv.compat,"",@"SHT_CUDA_COMPAT_INFO"
	.align	4
        /*0000*/ 	.byte	0x02, 0x09, 0x00, 0x00, 0x02, 0x02, 0x01, 0x00, 0x02, 0x05, 0x05, 0x00, 0x03, 0x07, 0x01, 0x01
        /*0010*/ 	.byte	0x02, 0x03, 0x00, 0x00, 0x02, 0x06, 0x01, 0x00, 0x04, 0x0b, 0x08, 0x00, 0x01, 0x00, 0x00, 0x00
        /*0020*/ 	.byte	0x00, 0x00, 0x00, 0x00


//--------------------- .nv.info._Z6kernelPfS_    --------------------------
	.section	.nv.info._Z6kernelPfS_,"",@"SHT_CUDA_INFO"
	.sectionflags	@""
	.align	4


	//----- nvinfo : EIATTR_CUDA_API_VERSION
	.align		4
        /*0000*/ 	.byte	0x04, 0x37
        /*0002*/ 	.short	(.L_8 - .L_7)
.L_7:
        /*0004*/ 	.word	0x00000082


	//----- nvinfo : EIATTR_KPARAM_INFO
	.align		4
.L_8:
        /*0008*/ 	.byte	0x04, 0x17
        /*000a*/ 	.short	(.L_10 - .L_9)
.L_9:
        /*000c*/ 	.word	0x00000000
        /*0010*/ 	.short	0x0001
        /*0012*/ 	.short	0x0008
        /*0014*/ 	.byte	0x00, 0xf5, 0x21, 0x00


	//----- nvinfo : EIATTR_KPARAM_INFO
	.align		4
.L_10:
        /*0018*/ 	.byte	0x04, 0x17
        /*001a*/ 	.short	(.L_12 - .L_11)
.L_11:
        /*001c*/ 	.word	0x00000000
        /*0020*/ 	.short	0x0000
        /*0022*/ 	.short	0x0000
        /*0024*/ 	.byte	0x00, 0xf5, 0x21, 0x00


	//----- nvinfo : EIATTR_SPARSE_MMA_MASK
	.align		4
.L_12:
        /*0028*/ 	.byte	0x03, 0x50
        /*002a*/ 	.short	0x0000


	//----- nvinfo : EIATTR_MAXREG_COUNT
	.align		4
        /*002c*/ 	.byte	0x03, 0x1b
        /*002e*/ 	.short	0x00ff


	//----- nvinfo : EIATTR_EXTERNS
	.align		4
        /*0030*/ 	.byte	0x04, 0x0f
        /*0032*/ 	.short	(.L_14 - .L_13)


	//   ....[0]....
	.align		4
.L_13:
        /*0034*/ 	.word	index@(vprintf)


	//----- nvinfo : EIATTR_MERCURY_ISA_VERSION
	.align		4
.L_14:
        /*0038*/ 	.byte	0x03, 0x5f
        /*003a*/ 	.short	0x0101


	//----- nvinfo : EIATTR_VRC_CTA_INIT_COUNT
	.align		4
        /*003c*/ 	.byte	0x02, 0x4a
	.zero		1
	.zero		1


	//----- nvinfo : EIATTR_SYSCALL_OFFSETS
	.align		4
        /*0040*/ 	.byte	0x04, 0x46
        /*0042*/ 	.short	(.L_16 - .L_15)


	//   ....[0]....
.L_15:
        /*0044*/ 	.word	0x00000180


	//   ....[1]....
        /*0048*/ 	.word	0x00000250


	//----- nvinfo : EIATTR_EXIT_INSTR_OFFSETS
	.align		4
.L_16:
        /*004c*/ 	.byte	0x04, 0x1c
        /*004e*/ 	.short	(.L_18 - .L_17)


	//   ....[0]....
.L_17:
        /*0050*/ 	.word	0x000000c0


	//   ....[1]....
        /*0054*/ 	.word	0x00000260


	//----- nvinfo : EIATTR_CRS_STACK_SIZE
	.align		4
.L_18:
        /*0058*/ 	.byte	0x04, 0x1e
        /*005a*/ 	.short	(.L_20 - .L_19)
.L_19:
        /*005c*/ 	.word	0x00000000


	//----- nvinfo : EIATTR_CBANK_PARAM_SIZE
	.align		4
.L_20:
        /*0060*/ 	.byte	0x03, 0x19
        /*0062*/ 	.short	0x0010


	//----- nvinfo : EIATTR_PARAM_CBANK
	.align		4
        /*0064*/ 	.byte	0x04, 0x0a
        /*0066*/ 	.short	(.L_22 - .L_21)
	.align		4
.L_21:
        /*0068*/ 	.word	index@(.nv.constant0._Z6kernelPfS_)
        /*006c*/ 	.short	0x0380
        /*006e*/ 	.short	0x0010


	//----- nvinfo : EIATTR_SW_WAR
	.align		4
.L_22:
        /*0070*/ 	.byte	0x04, 0x36
        /*0072*/ 	.short	(.L_24 - .L_23)
.L_23:
        /*0074*/ 	.word	0x00000008
.L_24:


//--------------------- .nv.callgraph             --------------------------
	.section	.nv.callgraph,"",@"SHT_CUDA_CALLGRAPH"
	.align	4
	.sectionentsize	8
	.align		4
        /*0000*/ 	.word	0x00000000
	.align		4
        /*0004*/ 	.word	0xffffffff
	.align		4
        /*0008*/ 	.word	index@(_Z6kernelPfS_)
	.align		4
        /*000c*/ 	.word	index@(vprintf)
	.align		4
        /*0010*/ 	.word	0x00000000
	.align		4
        /*0014*/ 	.word	0xfffffffe
	.align		4
        /*0018*/ 	.word	0x00000000
	.align		4
        /*001c*/ 	.word	0xfffffffd
	.align		4
        /*0020*/ 	.word	0x00000000
	.align		4
        /*0024*/ 	.word	0xfffffffc


//--------------------- .nv.constant4             --------------------------
	.section	.nv.constant4,"a",@progbits
	.align	8
	.align		8
.nv.constant4:
        /*0000*/ 	.dword	vprintf
	.align		8
        /*0008*/ 	.dword	$str


//--------------------- .text._Z6kernelPfS_       --------------------------
	.section	.text._Z6kernelPfS_,"ax",@progbits
	.align	128
        .global         _Z6kernelPfS_
        .type           _Z6kernelPfS_,@function
        .size           _Z6kernelPfS_,(.L_x_3 - _Z6kernelPfS_)
        .other          _Z6kernelPfS_,@"STO_CUDA_ENTRY STV_DEFAULT"
_Z6kernelPfS_:
.text._Z6kernelPfS_:
[----:B------:R-:W0:Y:S01]  /*0000*/  LDC R1, c[0x0][0x37c] ;  /* 0x0000df00ff017b82 */ /* 0x000e220000000800 */
[----:B------:R-:W1:Y:S07]  /*0010*/  S2R R3, SR_TID.X ;  /* 0x0000000000037919 */ /* 0x000e6e0000002100 */
[----:B------:R-:W1:Y:S01]  /*0020*/  LDC.64 R4, c[0x0][0x388] ;  /* 0x0000e200ff047b82 */ /* 0x000e620000000a00 */
[----:B------:R-:W2:Y:S01]  /*0030*/  LDCU.64 UR36, c[0x0][0x358] ;  /* 0x00006b00ff2477ac */ /* 0x000ea20008000a00 */
[----:B0-----:R-:W-:-:S02]  /*0040*/  VIADD R1, R1, 0xfffffff8 ;  /* 0xfffffff801017836 */ /* 0x001fc40000000000 */
[----:B-1----:R-:W-:-:S06]  /*0050*/  IMAD.WIDE.U32 R4, R3, 0x4, R4 ;  /* 0x0000000403047825 */ /* 0x002fcc00078e0004 */
[----:B--2---:R-:W2:Y:S01]  /*0060*/  LDG.E R4, desc[UR36][R4.64] ;  /* 0x0000002404047981 */ /* 0x004ea2000c1e1900 */
[----:B------:R-:W0:Y:S01]  /*0070*/  LDCU UR4, c[0x0][0x2f8] ;  /* 0x00005f00ff0477ac */ /* 0x000e220008000800 */
[----:B------:R-:W1:Y:S01]  /*0080*/  LDCU UR5, c[0x0][0x2fc] ;  /* 0x00005f80ff0577ac */ /* 0x000e620008000800 */
[----:B0-----:R-:W-:-:S05]  /*0090*/  IADD3 R16, P1, PT, R1, UR4, RZ ;  /* 0x0000000401107c10 */ /* 0x001fca000ff3e0ff */
[----:B-1----:R-:W-:Y:S01]  /*00a0*/  IMAD.X R2, RZ, RZ, UR5, P1 ;  /* 0x00000005ff027e24 */ /* 0x002fe200088e06ff */
[----:B--2---:R-:W-:-:S13]  /*00b0*/  FSETP.GEU.AND P0, PT, R4, 15, PT ;  /* 0x417000000400780b */ /* 0x004fda0003f0e000 */
[----:B------:R-:W-:Y:S05]  /*00c0*/  @P0 EXIT ;  /* 0x000000000000094d */ /* 0x000fea0003800000 */
[----:B------:R-:W-:Y:S02]  /*00d0*/  HFMA2 R10, -RZ, RZ, 2, 0 ;  /* 0x40000000ff0a7431 */ /* 0x000fe400000001ff */
[----:B------:R-:W-:Y:S01]  /*00e0*/  IMAD.MOV.U32 R11, RZ, RZ, 0x40033333 ;  /* 0x40033333ff0b7424 */ /* 0x000fe200078e00ff */
[----:B------:R-:W-:Y:S01]  /*00f0*/  MOV R17, 0x0 ;  /* 0x0000000000117802 */ /* 0x000fe20000000f00 */
[----:B------:R-:W0:Y:S01]  /*0100*/  LDCU.64 UR4, c[0x4][0x8] ;  /* 0x01000100ff0477ac */ /* 0x000e220008000a00 */
[----:B------:R-:W-:Y:S01]  /*0110*/  MOV R6, R16 ;  /* 0x0000001000067202 */ /* 0x000fe20000000f00 */
[----:B------:R-:W-:Y:S01]  /*0120*/  IMAD.MOV.U32 R7, RZ, RZ, R2 ;  /* 0x000000ffff077224 */ /* 0x000fe200078e0002 */
[----:B------:R1:W2:Y:S01]  /*0130*/  LDC.64 R8, c[0x4][R17] ;  /* 0x0100000011087b82 */ /* 0x0002a20000000a00 */
[----:B------:R1:W-:Y:S01]  /*0140*/  STL.64 [R1], R10 ;  /* 0x0000000a01007387 */ /* 0x0003e20000100a00 */
[----:B0-----:R-:W-:Y:S01]  /*0150*/  MOV R4, UR4 ;  /* 0x0000000400047c02 */ /* 0x001fe20008000f00 */
[----:B-1----:R-:W-:-:S07]  /*0160*/  IMAD.U32 R5, RZ, RZ, UR5 ;  /* 0x00000005ff057e24 */ /* 0x002fce000f8e00ff */
[----:B------:R-:W-:-:S07]  /*0170*/  LEPC R20, `(.L_x_0) ;  /* 0x000000001014794e */ /* 0x000fce0000000000 */
[----:B--2---:R-:W-:Y:S05]  /*0180*/  CALL.ABS.NOINC R8 ;  /* 0x0000000008007343 */ /* 0x004fea0003c00000 */
.L_x_0:
[----:B------:R-:W0:Y:S01]  /*0190*/  LDC.64 R8, c[0x0][0x380] ;  /* 0x0000e000ff087b82 */ /* 0x000e220000000a00 */
[----:B------:R-:W-:Y:S01]  /*01a0*/  HFMA2 R3, -RZ, RZ, 2.048828125, -0.002735137939453125 ;  /* 0x4019999aff037431 */ /* 0x000fe200000001ff */
[----:B------:R-:W1:Y:S06]  /*01b0*/  LDCU.64 UR4, c[0x4][0x8] ;  /* 0x01000100ff0477ac */ /* 0x000e6c0008000a00 */
[----:B------:R-:W2:Y:S01]  /*01c0*/  LDC.64 R10, c[0x0][0x380] ;  /* 0x0000e000ff0a7b82 */ /* 0x000ea20000000a00 */
[----:B0-----:R0:W-:Y:S07]  /*01d0*/  REDG.E.ADD.F32.FTZ.RN.STRONG.GPU desc[UR36][R8.64], R3 ;  /* 0x00000003080079a6 */ /* 0x0011ee000c12f324 */
[----:B------:R0:W3:Y:S01]  /*01e0*/  LDC.64 R12, c[0x4][R17] ;  /* 0x01000000110c7b82 */ /* 0x0000e20000000a00 */
[----:B-1----:R-:W-:Y:S01]  /*01f0*/  IMAD.U32 R4, RZ, RZ, UR4 ;  /* 0x00000004ff047e24 */ /* 0x002fe2000f8e00ff */
[----:B------:R-:W-:Y:S01]  /*0200*/  MOV R5, UR5 ;  /* 0x0000000500057c02 */ /* 0x000fe20008000f00 */
[----:B------:R-:W-:Y:S01]  /*0210*/  IMAD.MOV.U32 R6, RZ, RZ, R16 ;  /* 0x000000ffff067224 */ /* 0x000fe200078e0010 */
[----:B------:R-:W-:Y:S01]  /*0220*/  MOV R7, R2 ;  /* 0x0000000200077202 */ /* 0x000fe20000000f00 */
[----:B--2---:R0:W-:Y:S06]  /*0230*/  STL.64 [R1], R10 ;  /* 0x0000000a01007387 */ /* 0x0041ec0000100a00 */
[----:B------:R-:W-:-:S07]  /*0240*/  LEPC R20, `(.L_x_1) ;  /* 0x000000001014794e */ /* 0x000fce0000000000 */
[----:B0--3--:R-:W-:Y:S05]  /*0250*/  CALL.ABS.NOINC R12 ;  /* 0x000000000c007343 */ /* 0x009fea0003c00000 */
.L_x_1:
[----:B------:R-:W-:Y:S05]  /*0260*/  EXIT ;  /* 0x000000000000794d */ /* 0x000fea0003800000 */
.L_x_2:
[----:B------:R-:W-:-:S00]  /*0270*/  BRA `(.L_x_2) ;  /* 0xfffffffc00fc7947 */ /* 0x000fc0000383ffff */
[----:B------:R-:W-:-:S00]  /*0280*/  NOP ;  /* 0x0000000000007918 */ /* 0x000fc00000000000 */
[----:B------:R-:W-:-:S00]  /*0290*/  NOP ;  /* 0x0000000000007918 */ /* 0x000fc00000000000 */
[----:B------:R-:W-:-:S00]  /*02a0*/  NOP ;  /* 0x0000000000007918 */ /* 0x000fc00000000000 */
[----:B------:R-:W-:-:S00]  /*02b0*/  NOP ;  /* 0x0000000000007918 */ /* 0x000fc00000000000 */
[----:B------:R-:W-:-:S00]  /*02c0*/  NOP ;  /* 0x0000000000007918 */ /* 0x000fc00000000000 */
[----:B------:R-:W-:-:S00]  /*02d0*/  NOP ;  /* 0x0000000000007918 */ /* 0x000fc00000000000 */
[----:B------:R-:W-:-:S00]  /*02e0*/  NOP ;  /* 0x0000000000007918 */ /* 0x000fc00000000000 */
[----:B------:R-:W-:-:S00]  /*02f0*/  NOP ;  /* 0x0000000000007918 */ /* 0x000fc00000000000 */
.L_x_3:


//--------------------- .nv.global.init           --------------------------
	.section	.nv.global.init,"aw",@progbits
.nv.global.init:
	.type		$str,@object
	.size		$str,(.L_0 - $str)
$str:
        /*0000*/ 	.byte	0x25, 0x66, 0x20, 0x0a, 0x00
.L_0:


//--------------------- .nv.shared.reserved.0     --------------------------
	.section	.nv.shared.reserved.0,"aw",@nobits
	.weak		__nv_reservedSMEM_offset_0_alias
	.size		__nv_reservedSMEM_offset_0_alias, 0, 64
	.other		__nv_reservedSMEM_offset_0_alias,@"STO_CUDA_RESERVED_SHARED STV_DEFAULT"
__nv_reservedSMEM_offset_0_alias:
	.zero		0
	.zero		64


//--------------------- .nv.constant0._Z6kernelPfS_ --------------------------
	.section	.nv.constant0._Z6kernelPfS_,"a",@progbits
	.sectionflags	@""
	.align	4
.nv.constant0._Z6kernelPfS_:
	.zero		912


//--------------------- SYMBOLS --------------------------

	.type		.nv.reservedSmem.offset0,@object
	.size		.nv.reservedSmem.offset0,0x4
	.type		vprintf,@function
